	.headerflags	@"EF_CUDA_TEXMODE_UNIFIED EF_CUDA_64BIT_ADDRESS EF_CUDA_ACCELERATORS EF_CUDA_SM90 EF_CUDA_VIRTUAL_SM(EF_CUDA_SM90)"
	.elftype	@"ET_EXEC"


//--------------------- .nv.info                  --------------------------
	.section	.nv.info,"",@"SHT_CUDA_INFO"
	.align	4


	//----- nvinfo : EIATTR_REGCOUNT
	.align		4
        /*0000*/ 	.byte	0x04, 0x2f
        /*0002*/ 	.short	(.L_3 - .L_2)
	.align		4
.L_2:
        /*0004*/ 	.word	index@(triton_poi_fused__native_batch_norm_legit_no_training_relu_44)
        /*0008*/ 	.word	0x00000022


	//----- nvinfo : EIATTR_MIN_STACK_SIZE
	.align		4
.L_3:
        /*000c*/ 	.byte	0x04, 0x12
        /*000e*/ 	.short	(.L_5 - .L_4)
	.align		4
.L_4:
        /*0010*/ 	.word	index@(triton_poi_fused__native_batch_norm_legit_no_training_relu_44)
        /*0014*/ 	.word	0x00000000


	//----- nvinfo : EIATTR_FRAME_SIZE
	.align		4
.L_5:
        /*0018*/ 	.byte	0x04, 0x11
        /*001a*/ 	.short	(.L_7 - .L_6)
	.align		4
.L_6:
        /*001c*/ 	.word	index@(triton_poi_fused__native_batch_norm_legit_no_training_relu_44)
        /*0020*/ 	.word	0x00000000


	//----- nvinfo : EIATTR_MIN_STACK_SIZE
	.align		4
.L_7:
        /*0024*/ 	.byte	0x04, 0x12
        /*0026*/ 	.short	(.L_9 - .L_8)
	.align		4
.L_8:
        /*0028*/ 	.word	index@(triton_poi_fused__native_batch_norm_legit_no_training_relu_44)
        /*002c*/ 	.word	0x00000000
.L_9:


//--------------------- .nv.info.triton_poi_fused__native_batch_norm_legit_no_training_relu_44 --------------------------
	.section	.nv.info.triton_poi_fused__native_batch_norm_legit_no_training_relu_44,"",@"SHT_CUDA_INFO"
	.sectionflags	@""
	.align	4


	//----- nvinfo : EIATTR_CUDA_API_VERSION
	.align		4
        /*0000*/ 	.byte	0x04, 0x37
        /*0002*/ 	.short	(.L_11 - .L_10)
.L_10:
        /*0004*/ 	.word	0x0000007c


	//----- nvinfo : EIATTR_KPARAM_INFO
	.align		4
.L_11:
        /*0008*/ 	.byte	0x04, 0x17
        /*000a*/ 	.short	(.L_13 - .L_12)
.L_12:
        /*000c*/ 	.word	0x00000000
        /*0010*/ 	.short	0x0007
        /*0012*/ 	.short	0x0034
        /*0014*/ 	.byte	0x00, 0xf0, 0x11, 0x00


	//----- nvinfo : EIATTR_KPARAM_INFO
	.align		4
.L_13:
        /*0018*/ 	.byte	0x04, 0x17
        /*001a*/ 	.short	(.L_15 - .L_14)
.L_14:
        /*001c*/ 	.word	0x00000000
        /*0020*/ 	.short	0x0006
        /*0022*/ 	.short	0x0030
        /*0024*/ 	.byte	0x00, 0xf0, 0x11, 0x00


	//----- nvinfo : EIATTR_KPARAM_INFO
	.align		4
.L_15:
        /*0028*/ 	.byte	0x04, 0x17
        /*002a*/ 	.short	(.L_17 - .L_16)
.L_16:
        /*002c*/ 	.word	0x00000000
        /*0030*/ 	.short	0x0005
        /*0032*/ 	.short	0x0028
        /*0034*/ 	.byte	0x00, 0xf4, 0x21, 0x00


	//----- nvinfo : EIATTR_KPARAM_INFO
	.align		4
.L_17:
        /*0038*/ 	.byte	0x04, 0x17
        /*003a*/ 	.short	(.L_19 - .L_18)
.L_18:
        /*003c*/ 	.word	0x00000000
        /*0040*/ 	.short	0x0004
        /*0042*/ 	.short	0x0020
        /*0044*/ 	.byte	0x00, 0xf4, 0x21, 0x00


	//----- nvinfo : EIATTR_KPARAM_INFO
	.align		4
.L_19:
        /*0048*/ 	.byte	0x04, 0x17
        /*004a*/ 	.short	(.L_21 - .L_20)
.L_20:
        /*004c*/ 	.word	0x00000000
        /*0050*/ 	.short	0x0003
        /*0052*/ 	.short	0x0018
        /*0054*/ 	.byte	0x00, 0xf4, 0x21, 0x00


	//----- nvinfo : EIATTR_KPARAM_INFO
	.align		4
.L_21:
        /*0058*/ 	.byte	0x04, 0x17
        /*005a*/ 	.short	(.L_23 - .L_22)
.L_22:
        /*005c*/ 	.word	0x00000000
        /*0060*/ 	.short	0x0002
        /*0062*/ 	.short	0x0010
        /*0064*/ 	.byte	0x00, 0xf4, 0x21, 0x00


	//----- nvinfo : EIATTR_KPARAM_INFO
	.align		4
.L_23:
        /*0068*/ 	.byte	0x04, 0x17
        /*006a*/ 	.short	(.L_25 - .L_24)
.L_24:
        /*006c*/ 	.word	0x00000000
        /*0070*/ 	.short	0x0001
        /*0072*/ 	.short	0x0008
        /*0074*/ 	.byte	0x00, 0xf4, 0x21, 0x00


	//----- nvinfo : EIATTR_KPARAM_INFO
	.align		4
.L_25:
        /*0078*/ 	.byte	0x04, 0x17
        /*007a*/ 	.short	(.L_27 - .L_26)
.L_26:
        /*007c*/ 	.word	0x00000000
        /*0080*/ 	.short	0x0000
        /*0082*/ 	.short	0x0000
        /*0084*/ 	.byte	0x00, 0xf4, 0x21, 0x00


	//----- nvinfo : EIATTR_SPARSE_MMA_MASK
	.align		4
.L_27:
        /*0088*/ 	.byte	0x03, 0x50
        /*008a*/ 	.short	0x0000


	//----- nvinfo : EIATTR_MAXREG_COUNT
	.align		4
        /*008c*/ 	.byte	0x03, 0x1b
        /*008e*/ 	.short	0x00ff


	//----- nvinfo : EIATTR_EXIT_INSTR_OFFSETS
	.align		4
        /*0090*/ 	.byte	0x04, 0x1c
        /*0092*/ 	.short	(.L_29 - .L_28)


	//   ....[0]....
.L_28:
        /*0094*/ 	.word	0x00001260


	//   ....[1]....
        /*0098*/ 	.word	0x00001330


	//----- nvinfo : EIATTR_REQNTID
	.align		4
.L_29:
        /*009c*/ 	.byte	0x04, 0x10
        /*009e*/ 	.short	(.L_31 - .L_30)
.L_30:
        /*00a0*/ 	.word	0x00000100
        /*00a4*/ 	.word	0x00000001
        /*00a8*/ 	.word	0x00000001


	//----- nvinfo : EIATTR_CBANK_PARAM_SIZE
	.align		4
.L_31:
        /*00ac*/ 	.byte	0x03, 0x19
        /*00ae*/ 	.short	0x0038


	//----- nvinfo : EIATTR_PARAM_CBANK
	.align		4
        /*00b0*/ 	.byte	0x04, 0x0a
        /*00b2*/ 	.short	(.L_33 - .L_32)
	.align		4
.L_32:
        /*00b4*/ 	.word	index@(.nv.constant0.triton_poi_fused__native_batch_norm_legit_no_training_relu_44)
        /*00b8*/ 	.short	0x0210
        /*00ba*/ 	.short	0x0038


	//----- nvinfo : EIATTR_SW_WAR
	.align		4
.L_33:
        /*00bc*/ 	.byte	0x04, 0x36
        /*00be*/ 	.short	(.L_35 - .L_34)
.L_34:
        /*00c0*/ 	.word	0x00000008
.L_35:


//--------------------- .nv.callgraph             --------------------------
	.section	.nv.callgraph,"",@"SHT_CUDA_CALLGRAPH"
	.align	4
	.sectionentsize	8
	.align		4
        /*0000*/ 	.word	0x00000000
	.align		4
        /*0004*/ 	.word	0xffffffff
	.align		4
        /*0008*/ 	.word	0x00000000
	.align		4
        /*000c*/ 	.word	0xfffffffe
	.align		4
        /*0010*/ 	.word	0x00000000
	.align		4
        /*0014*/ 	.word	0xfffffffd
	.align		4
        /*0018*/ 	.word	0x00000000
	.align		4
        /*001c*/ 	.word	0xfffffffc


//--------------------- .nv.constant4             --------------------------
	.section	.nv.constant4,"a",@progbits
	.align	8
	.align		8
.nv.constant4:
        /*0000*/ 	.dword	_$_str
	.align		8
        /*0008*/ 	.dword	_$_str_$_2


//--------------------- .text.triton_poi_fused__native_batch_norm_legit_no_training_relu_44 --------------------------
	.section	.text.triton_poi_fused__native_batch_norm_legit_no_training_relu_44,"ax",@progbits
	.sectionflags	@"SHF_BARRIERS=1"
	.align	128
        .global         triton_poi_fused__native_batch_norm_legit_no_training_relu_44
        .type           triton_poi_fused__native_batch_norm_legit_no_training_relu_44,@function
        .size           triton_poi_fused__native_batch_norm_legit_no_training_relu_44,(.L_x_1 - triton_poi_fused__native_batch_norm_legit_no_training_relu_44)
        .other          triton_poi_fused__native_batch_norm_legit_no_training_relu_44,@"STO_CUDA_ENTRY STV_DEFAULT"
triton_poi_fused__native_batch_norm_legit_no_training_relu_44:
.text.triton_poi_fused__native_batch_norm_legit_no_training_relu_44:
[----:B------:R-:W0:Y:S01]  /*0000*/  LDC R1, c[0x0][0x28] ;  /* 0x00000a00ff017b82 */ /* 0x000e220000000800 */
[----:B------:R-:W1:Y:S07]  /*0010*/  S2R R3, SR_CTAID.Y ;  /* 0x0000000000037919 */ /* 0x000e6e0000002600 */
[----:B------:R-:W2:Y:S01]  /*0020*/  LDC.64 R30, c[0x0][0x210] ;  /* 0x00008400ff1e7b82 */ /* 0x000ea20000000a00 */
[----:B------:R-:W-:Y:S02]  /*0030*/  CS2R R6, SRZ ;  /* 0x0000000000067805 */ /* 0x000fe4000001ff00 */
[----:B------:R-:W-:Y:S01]  /*0040*/  CS2R R8, SRZ ;  /* 0x0000000000087805 */ /* 0x000fe2000001ff00 */
[----:B------:R-:W3:Y:S01]  /*0050*/  S2R R14, SR_TID.X ;  /* 0x00000000000e7919 */ /* 0x000ee20000002100 */
[----:B------:R-:W-:Y:S01]  /*0060*/  CS2R R10, SRZ ;  /* 0x00000000000a7805 */ /* 0x000fe2000001ff00 */
[----:B------:R-:W-:Y:S01]  /*0070*/  ULDC.64 UR6, c[0x0][0x208] ;  /* 0x0000820000067ab9 */ /* 0x000fe20000000a00 */
[----:B------:R-:W4:Y:S01]  /*0080*/  S2R R21, SR_CTAID.X ;  /* 0x0000000000157919 */ /* 0x000f220000002500 */
[----:B------:R-:W5:Y:S01]  /*0090*/  LDC.64 R28, c[0x0][0x218] ;  /* 0x00008600ff1c7b82 */ /* 0x000f620000000a00 */
[----:B-1----:R-:W-:-:S02]  /*00a0*/  IMAD.SHL.U32 R3, R3, 0x10, RZ ;  /* 0x0000001003037824 */ /* 0x002fc400078e00ff */
[----:B---3--:R-:W-:Y:S01]  /*00b0*/  IMAD.SHL.U32 R0, R14, 0x4, RZ ;  /* 0x000000040e007824 */ /* 0x008fe200078e00ff */
[----:B------:R-:W-:-:S04]  /*00c0*/  SHF.R.U32.HI R24, RZ, 0x2, R14 ;  /* 0x00000002ff187819 */ /* 0x000fc8000001160e */
[----:B------:R-:W-:Y:S02]  /*00d0*/  LOP3.LUT R2, R3, 0xc, R0, 0xf8, !PT ;  /* 0x0000000c03027812 */ /* 0x000fe400078ef800 */
[----:B------:R-:W-:Y:S02]  /*00e0*/  SGXT.U32 R24, R24, 0x6 ;  /* 0x000000061818781a */ /* 0x000fe40000000000 */
[C---:B------:R-:W-:Y:S01]  /*00f0*/  ISETP.GE.AND P0, PT, R2.reuse, 0x300, PT ;  /* 0x000003000200780c */ /* 0x040fe20003f06270 */
[----:B------:R-:W-:Y:S01]  /*0100*/  IMAD.HI R4, R2, 0x2aaaaaab, RZ ;  /* 0x2aaaaaab02047827 */ /* 0x000fe200078e02ff */
[----:B----4-:R-:W-:-:S04]  /*0110*/  PRMT R12, R24, 0x6540, R21 ;  /* 0x00006540180c7816 */ /* 0x010fc80000000015 */
[----:B------:R-:W-:Y:S02]  /*0120*/  SHF.R.U32.HI R5, RZ, 0x1f, R4 ;  /* 0x0000001fff057819 */ /* 0x000fe40000011604 */
[----:B------:R-:W-:Y:S02]  /*0130*/  LOP3.LUT R13, R12, 0x80, RZ, 0xfc, !PT ;  /* 0x000000800c0d7812 */ /* 0x000fe400078efcff */
[----:B------:R-:W-:Y:S02]  /*0140*/  LEA.HI.SX32 R5, R4, R5, 0x1b ;  /* 0x0000000504057211 */ /* 0x000fe400078fdaff */
[C---:B------:R-:W-:Y:S02]  /*0150*/  LOP3.LUT R4, R12.reuse, 0x40, RZ, 0xfc, !PT ;  /* 0x000000400c047812 */ /* 0x040fe400078efcff */
[----:B------:R-:W-:Y:S01]  /*0160*/  ISETP.LT.AND P1, PT, R12, 0xc4, !P0 ;  /* 0x000000c40c00780c */ /* 0x000fe20004721270 */
[----:B------:R-:W-:Y:S01]  /*0170*/  IMAD R2, R5, -0xc0, R2 ;  /* 0xffffff4005027824 */ /* 0x000fe200078e0202 */
[----:B------:R-:W-:-:S02]  /*0180*/  ISETP.LT.AND P2, PT, R4, 0xc4, !P0 ;  /* 0x000000c40400780c */ /* 0x000fc40004741270 */
[----:B------:R-:W-:Y:S01]  /*0190*/  ISETP.LT.AND P3, PT, R13, 0xc4, !P0 ;  /* 0x000000c40d00780c */ /* 0x000fe20004761270 */
[----:B------:R-:W-:Y:S01]  /*01a0*/  IMAD R23, R5, 0x9300, R2 ;  /* 0x0000930005177824 */ /* 0x000fe200078e0202 */
[----:B------:R-:W-:Y:S02]  /*01b0*/  SHF.R.U32.HI R20, RZ, 0x6, R14 ;  /* 0x00000006ff147819 */ /* 0x000fe4000001160e */
[----:B------:R-:W-:Y:S01]  /*01c0*/  CS2R R4, SRZ ;  /* 0x0000000000047805 */ /* 0x000fe2000001ff00 */
[C---:B------:R-:W-:Y:S01]  /*01d0*/  IMAD R23, R12.reuse, 0xc0, R23 ;  /* 0x000000c00c177824 */ /* 0x040fe200078e0217 */
[----:B------:R-:W-:-:S03]  /*01e0*/  LOP3.LUT R12, R12, 0xc0, RZ, 0xfc, !PT ;  /* 0x000000c00c0c7812 */ /* 0x000fc600078efcff */
[C---:B------:R-:W-:Y:S01]  /*01f0*/  VIADD R19, R23.reuse, 0x3000 ;  /* 0x0000300017137836 */ /* 0x040fe20000000000 */
[----:B------:R-:W-:Y:S01]  /*0200*/  ISETP.LT.AND P4, PT, R12, 0xc4, !P0 ;  /* 0x000000c40c00780c */ /* 0x000fe20004781270 */
[C---:B------:R-:W-:Y:S01]  /*0210*/  VIADD R25, R23.reuse, 0x6000 ;  /* 0x0000600017197836 */ /* 0x040fe20000000000 */
[----:B------:R-:W-:Y:S01]  /*0220*/  CS2R R12, SRZ ;  /* 0x00000000000c7805 */ /* 0x000fe2000001ff00 */
[C-C-:B--2---:R-:W-:Y:S01]  /*0230*/  IMAD.WIDE R16, R23.reuse, 0x4, R30.reuse ;  /* 0x0000000417107825 */ /* 0x144fe200078e021e */
[----:B------:R-:W-:Y:S02]  /*0240*/  CS2R R14, SRZ ;  /* 0x00000000000e7805 */ /* 0x000fe4000001ff00 */
[----:B------:R-:W-:Y:S01]  /*0250*/  SGXT.U32 R20, R20, 0x2 ;  /* 0x000000021414781a */ /* 0x000fe20000000000 */
[----:B------:R-:W-:Y:S01]  /*0260*/  VIADD R27, R23, 0x9000 ;  /* 0x00009000171b7836 */ /* 0x000fe20000000000 */
[----:B------:R-:W-:Y:S01]  /*0270*/  LOP3.LUT R0, R0, 0xfc, RZ, 0xc0, !PT ;  /* 0x000000fc00007812 */ /* 0x000fe200078ec0ff */
[--C-:B------:R-:W-:Y:S01]  /*0280*/  IMAD.WIDE R18, R19, 0x4, R30.reuse ;  /* 0x0000000413127825 */ /* 0x100fe200078e021e */
[----:B------:R1:W2:Y:S03]  /*0290*/  @P1 LDG.E.EL.128 R4, desc[UR6][R16.64] ;  /* 0x0000000610041981 */ /* 0x0002a6000c2e1d00 */
[----:B------:R-:W-:Y:S01]  /*02a0*/  IMAD.WIDE R22, R25, 0x4, R30 ;  /* 0x0000000419167825 */ /* 0x000fe200078e021e */
[----:B------:R3:W4:Y:S01]  /*02b0*/  @P2 LDG.E.EL.128 R8, desc[UR6][R18.64] ;  /* 0x0000000612082981 */ /* 0x000722000c2e1d00 */
[----:B------:R-:W-:-:S02]  /*02c0*/  LOP3.LUT R3, R20, R3, RZ, 0xfc, !PT ;  /* 0x0000000314037212 */ /* 0x000fc400078efcff */
[----:B------:R-:W-:Y:S01]  /*02d0*/  PRMT R0, R0, 0x6540, R21 ;  /* 0x0000654000007816 */ /* 0x000fe20000000015 */
[----:B------:R5:W2:Y:S01]  /*02e0*/  @P3 LDG.E.EL.128 R12, desc[UR6][R22.64] ;  /* 0x00000006160c3981 */ /* 0x000aa2000c2e1d00 */
[----:B------:R-:W-:Y:S02]  /*02f0*/  CS2R R20, SRZ ;  /* 0x0000000000147805 */ /* 0x000fe4000001ff00 */
[----:B-1----:R-:W-:Y:S01]  /*0300*/  CS2R R16, SRZ ;  /* 0x0000000000107805 */ /* 0x002fe2000001ff00 */
[----:B------:R-:W-:Y:S02]  /*0310*/  IMAD.WIDE R30, R27, 0x4, R30 ;  /* 0x000000041b1e7825 */ /* 0x000fe400078e021e */
[----:B------:R-:W1:Y:S01]  /*0320*/  LDC.64 R26, c[0x0][0x220] ;  /* 0x00008800ff1a7b82 */ /* 0x000e620000000a00 */
[----:B---3--:R-:W-:Y:S01]  /*0330*/  CS2R R18, SRZ ;  /* 0x0000000000127805 */ /* 0x008fe2000001ff00 */
[----:B-----5:R-:W-:Y:S01]  /*0340*/  IMAD.WIDE R28, R2, 0x4, R28 ;  /* 0x00000004021c7825 */ /* 0x020fe200078e021c */
[----:B0-----:R-:W-:-:S04]  /*0350*/  CS2R R22, SRZ ;  /* 0x0000000000167805 */ /* 0x001fc8000001ff00 */
[----:B------:R-:W3:Y:S04]  /*0360*/  @P4 LDG.E.EL.128 R16, desc[UR6][R30.64] ;  /* 0x000000061e104981 */ /* 0x000ee8000c2e1d00 */
[----:B------:R-:W2:Y:S01]  /*0370*/  @!P0 LDG.E.EL.128 R20, desc[UR6][R28.64] ;  /* 0x000000061c148981 */ /* 0x000ea2000c2e1d00 */
[----:B-1----:R-:W-:-:S04]  /*0380*/  IMAD.WIDE R26, R2, 0x4, R26 ;  /* 0x00000004021a7825 */ /* 0x002fc800078e021a */
[C---:B--2---:R-:W-:Y:S01]  /*0390*/  FADD R4, -R20.reuse, R4 ;  /* 0x0000000414047221 */ /* 0x044fe20000000100 */
[C---:B----4-:R-:W-:Y:S01]  /*03a0*/  FADD R25, -R20.reuse, R8 ;  /* 0x0000000814197221 */ /* 0x050fe20000000100 */
[C---:B------:R-:W-:Y:S01]  /*03b0*/  FADD R12, -R20.reuse, R12 ;  /* 0x0000000c140c7221 */ /* 0x040fe20000000100 */
[----:B---3--:R-:W-:Y:S01]  /*03c0*/  FADD R16, -R20, R16 ;  /* 0x0000001014107221 */ /* 0x008fe20000000100 */
[C---:B------:R-:W-:Y:S01]  /*03d0*/  FADD R5, -R21.reuse, R5 ;  /* 0x0000000515057221 */ /* 0x040fe20000000100 */
[C---:B------:R-:W-:Y:S01]  /*03e0*/  FADD R20, -R21.reuse, R9 ;  /* 0x0000000915147221 */ /* 0x040fe20000000100 */
[C---:B------:R-:W-:Y:S01]  /*03f0*/  FADD R13, -R21.reuse, R13 ;  /* 0x0000000d150d7221 */ /* 0x040fe20000000100 */
[----:B------:R-:W-:Y:S01]  /*0400*/  FADD R17, -R21, R17 ;  /* 0x0000001115117221 */ /* 0x000fe20000000100 */
[C---:B------:R-:W-:Y:S01]  /*0410*/  FADD R6, -R22.reuse, R6 ;  /* 0x0000000616067221 */ /* 0x040fe20000000100 */
[C---:B------:R-:W-:Y:S01]  /*0420*/  FADD R21, -R22.reuse, R10 ;  /* 0x0000000a16157221 */ /* 0x040fe20000000100 */
[C---:B------:R-:W-:Y:S01]  /*0430*/  FADD R14, -R22.reuse, R14 ;  /* 0x0000000e160e7221 */ /* 0x040fe20000000100 */
[----:B------:R-:W-:Y:S01]  /*0440*/  FADD R18, -R22, R18 ;  /* 0x0000001216127221 */ /* 0x000fe20000000100 */
[----:B------:R-:W-:Y:S01]  /*0450*/  FADD R22, -R23, R11 ;  /* 0x0000000b17167221 */ /* 0x000fe20000000100 */
[----:B------:R-:W-:-:S02]  /*0460*/  CS2R R8, SRZ ;  /* 0x0000000000087805 */ /* 0x000fc4000001ff00 */
[----:B------:R-:W-:-:S06]  /*0470*/  CS2R R10, SRZ ;  /* 0x00000000000a7805 */ /* 0x000fcc000001ff00 */
[----:B------:R-:W2:Y:S01]  /*0480*/  @!P0 LDG.E.EL.128 R8, desc[UR6][R26.64] ;  /* 0x000000061a088981 */ /* 0x000ea2000c2e1d00 */
[C---:B------:R-:W-:Y:S01]  /*0490*/  FADD R7, -R23.reuse, R7 ;  /* 0x0000000717077221 */ /* 0x040fe20000000100 */
[C---:B------:R-:W-:Y:S01]  /*04a0*/  FADD R29, -R23.reuse, R15 ;  /* 0x0000000f171d7221 */ /* 0x040fe20000000100 */
[----:B------:R-:W-:Y:S01]  /*04b0*/  FADD R19, -R23, R19 ;  /* 0x0000001317137221 */ /* 0x000fe20000000100 */
[----:B--2---:R-:W-:Y:S01]  /*04c0*/  FADD R8, R8, 0.0010000000474974513054 ;  /* 0x3a83126f08087421 */ /* 0x004fe20000000000 */
[----:B------:R-:W-:-:S03]  /*04d0*/  FADD R23, R9, 0.0010000000474974513054 ;  /* 0x3a83126f09177421 */ /* 0x000fc60000000000 */
[----:B------:R-:W0:Y:S01]  /*04e0*/  MUFU.SQRT R15, R8 ;  /* 0x00000008000f7308 */ /* 0x000e220000002000 */
[----:B------:R-:W-:-:S07]  /*04f0*/  FADD R11, R11, 0.0010000000474974513054 ;  /* 0x3a83126f0b0b7421 */ /* 0x000fce0000000000 */
[----:B------:R-:W1:Y:S01]  /*0500*/  MUFU.SQRT R23, R23 ;  /* 0x0000001700177308 */ /* 0x000e620000002000 */
[----:B------:R-:W-:Y:S01]  /*0510*/  FADD R10, R10, 0.0010000000474974513054 ;  /* 0x3a83126f0a0a7421 */ /* 0x000fe20000000000 */
[----:B0-----:R-:W-:-:S06]  /*0520*/  FSETP.GT.AND P6, PT, R15, 8.50705917302346158658e+37, PT ;  /* 0x7e8000000f00780b */ /* 0x001fcc0003fc4000 */
[----:B------:R-:W0:Y:S01]  /*0530*/  MUFU.SQRT R11, R11 ;  /* 0x0000000b000b7308 */ /* 0x000e220000002000 */
[----:B------:R-:W-:Y:S01]  /*0540*/  FSETP.GEU.AND P1, PT, R15, 1.175494350822287508e-38, PT ;  /* 0x008000000f00780b */ /* 0x000fe20003f2e000 */
[----:B------:R-:W-:-:S06]  /*0550*/  IMAD.MOV.U32 R8, RZ, RZ, 0x3e800000 ;  /* 0x3e800000ff087424 */ /* 0x000fcc00078e00ff */
[----:B------:R-:W2:Y:S01]  /*0560*/  MUFU.SQRT R9, R10 ;  /* 0x0000000a00097308 */ /* 0x000ea20000002000 */
[C---:B-1----:R-:W-:Y:S02]  /*0570*/  FSETP.GT.AND P2, PT, R23.reuse, 8.50705917302346158658e+37, PT ;  /* 0x7e8000001700780b */ /* 0x042fe40003f44000 */
[----:B------:R-:W-:Y:S01]  /*0580*/  FSETP.GEU.AND P3, PT, R23, 1.175494350822287508e-38, PT ;  /* 0x008000001700780b */ /* 0x000fe20003f6e000 */
[----:B------:R-:W-:Y:S01]  /*0590*/  @P6 FMUL R15, R15, 0.25 ;  /* 0x3e8000000f0f6820 */ /* 0x000fe20000400000 */
[----:B------:R-:W-:Y:S02]  /*05a0*/  FSEL R27, R8, 1, P6 ;  /* 0x3f800000081b7808 */ /* 0x000fe40003000000 */
[----:B0-----:R-:W-:Y:S01]  /*05b0*/  FSETP.GT.AND P6, PT, R11, 8.50705917302346158658e+37, PT ;  /* 0x7e8000000b00780b */ /* 0x001fe20003fc4000 */
[----:B------:R-:W-:Y:S02]  /*05c0*/  @!P1 FMUL R15, R15, 16777216 ;  /* 0x4b8000000f0f9820 */ /* 0x000fe40000400000 */
[----:B------:R-:W-:Y:S01]  /*05d0*/  @!P1 FMUL R27, R27, 16777216 ;  /* 0x4b8000001b1b9820 */ /* 0x000fe20000400000 */
[----:B------:R-:W-:-:S03]  /*05e0*/  FSETP.GEU.AND P1, PT, R11, 1.175494350822287508e-38, PT ;  /* 0x008000000b00780b */ /* 0x000fc60003f2e000 */
[----:B------:R-:W-:Y:S01]  /*05f0*/  @P2 FMUL R23, R23, 0.25 ;  /* 0x3e80000017172820 */ /* 0x000fe20000400000 */
[C---:B--2---:R-:W-:Y:S01]  /*0600*/  FSETP.GT.AND P4, PT, R9.reuse, 8.50705917302346158658e+37, PT ;  /* 0x7e8000000900780b */ /* 0x044fe20003f84000 */
[----:B------:R-:W0:Y:S01]  /*0610*/  MUFU.RCP R28, R15 ;  /* 0x0000000f001c7308 */ /* 0x000e220000001000 */
[----:B------:R-:W-:Y:S01]  /*0620*/  FSETP.GEU.AND P5, PT, R9, 1.175494350822287508e-38, PT ;  /* 0x008000000900780b */ /* 0x000fe20003fae000 */
[----:B------:R-:W-:Y:S02]  /*0630*/  @!P3 FMUL R23, R23, 16777216 ;  /* 0x4b8000001717b820 */ /* 0x000fe40000400000 */
[----:B------:R-:W-:-:S04]  /*0640*/  @P6 FMUL R11, R11, 0.25 ;  /* 0x3e8000000b0b6820 */ /* 0x000fc80000400000 */
[----:B------:R-:W1:Y:S01]  /*0650*/  MUFU.RCP R23, R23 ;  /* 0x0000001700177308 */ /* 0x000e620000001000 */
[----:B------:R-:W-:-:S03]  /*0660*/  @!P1 FMUL R11, R11, 16777216 ;  /* 0x4b8000000b0b9820 */ /* 0x000fc60000400000 */
[----:B------:R-:W-:Y:S01]  /*0670*/  @P4 FMUL R9, R9, 0.25 ;  /* 0x3e80000009094820 */ /* 0x000fe20000400000 */
[----:B------:R-:W-:-:S03]  /*0680*/  FSEL R10, R8, 1, P2 ;  /* 0x3f800000080a7808 */ /* 0x000fc60001000000 */
[----:B------:R-:W-:Y:S01]  /*0690*/  @!P5 FMUL R9, R9, 16777216 ;  /* 0x4b8000000909d820 */ /* 0x000fe20000400000 */
[----:B0-----:R-:W-:Y:S01]  /*06a0*/  FMUL R28, R28, R27 ;  /* 0x0000001b1c1c7220 */ /* 0x001fe20000400000 */
[----:B------:R-:W-:Y:S01]  /*06b0*/  @!P3 FMUL R10, R10, 16777216 ;  /* 0x4b8000000a0ab820 */ /* 0x000fe20000400000 */
[----:B------:R-:W0:Y:S01]  /*06c0*/  LDC.64 R26, c[0x0][0x228] ;  /* 0x00008a00ff1a7b82 */ /* 0x000e220000000a00 */
[----:B------:R-:W2:Y:S02]  /*06d0*/  MUFU.RCP R11, R11 ;  /* 0x0000000b000b7308 */ /* 0x000ea40000001000 */
[----:B-1----:R-:W-:Y:S01]  /*06e0*/  FMUL R15, R23, R10 ;  /* 0x0000000a170f7220 */ /* 0x002fe20000400000 */
[----:B------:R-:W-:-:S05]  /*06f0*/  FSEL R10, R8, 1, P4 ;  /* 0x3f800000080a7808 */ /* 0x000fca0002000000 */
[----:B------:R-:W1:Y:S01]  /*0700*/  MUFU.RCP R9, R9 ;  /* 0x0000000900097308 */ /* 0x000e620000001000 */
[----:B------:R-:W-:Y:S01]  /*0710*/  FSEL R8, R8, 1, P6 ;  /* 0x3f80000008087808 */ /* 0x000fe20003000000 */
[----:B------:R-:W-:-:S04]  /*0720*/  @!P5 FMUL R10, R10, 16777216 ;  /* 0x4b8000000a0ad820 */ /* 0x000fc80000400000 */
[----:B------:R-:W-:-:S04]  /*0730*/  @!P1 FMUL R8, R8, 16777216 ;  /* 0x4b80000008089820 */ /* 0x000fc80000400000 */
[----:B--2---:R-:W-:Y:S01]  /*0740*/  FMUL R30, R11, R8 ;  /* 0x000000080b1e7220 */ /* 0x004fe20000400000 */
[C---:B------:R-:W-:Y:S01]  /*0750*/  FMUL R16, R28.reuse, R16 ;  /* 0x000000101c107220 */ /* 0x040fe20000400000 */
[----:B------:R-:W-:Y:S01]  /*0760*/  FMUL R25, R28, R25 ;  /* 0x000000191c197220 */ /* 0x000fe20000400000 */
[----:B-1----:R-:W-:Y:S01]  /*0770*/  FMUL R23, R9, R10 ;  /* 0x0000000a09177220 */ /* 0x002fe20000400000 */
[C---:B------:R-:W-:Y:S01]  /*0780*/  FMUL R9, R30.reuse, R19 ;  /* 0x000000131e097220 */ /* 0x040fe20000400000 */
[C---:B------:R-:W-:Y:S01]  /*0790*/  FMUL R10, R30.reuse, R29 ;  /* 0x0000001d1e0a7220 */ /* 0x040fe20000400000 */
[C---:B------:R-:W-:Y:S01]  /*07a0*/  FMUL R8, R30.reuse, R22 ;  /* 0x000000161e087220 */ /* 0x040fe20000400000 */
[----:B------:R-:W-:Y:S01]  /*07b0*/  FMUL R11, R30, R7 ;  /* 0x000000071e0b7220 */ /* 0x000fe20000400000 */
[C---:B------:R-:W-:Y:S01]  /*07c0*/  FMUL R30, R28.reuse, R12 ;  /* 0x0000000c1c1e7220 */ /* 0x040fe20000400000 */
[----:B------:R-:W-:Y:S01]  /*07d0*/  FMUL R22, R23, R6 ;  /* 0x0000000617167220 */ /* 0x000fe20000400000 */
[----:B------:R-:W-:Y:S01]  /*07e0*/  FMUL R29, R15, R5 ;  /* 0x000000050f1d7220 */ /* 0x000fe20000400000 */
[----:B------:R-:W-:Y:S01]  /*07f0*/  FMUL R28, R28, R4 ;  /* 0x000000041c1c7220 */ /* 0x000fe20000400000 */
[----:B------:R-:W-:-:S02]  /*0800*/  CS2R R4, SRZ ;  /* 0x0000000000047805 */ /* 0x000fc4000001ff00 */
[----:B------:R-:W-:Y:S01]  /*0810*/  CS2R R6, SRZ ;  /* 0x0000000000067805 */ /* 0x000fe2000001ff00 */
[----:B0-----:R-:W-:-:S05]  /*0820*/  IMAD.WIDE R26, R2, 0x4, R26 ;  /* 0x00000004021a7825 */ /* 0x001fca00078e021a */
[----:B------:R0:W2:Y:S02]  /*0830*/  @!P0 LDG.E.EL.128 R4, desc[UR6][R26.64] ;  /* 0x000000061a048981 */ /* 0x0000a4000c2e1d00 */
[----:B0-----:R-:W0:Y:S01]  /*0840*/  LDC.64 R26, c[0x0][0x230] ;  /* 0x00008c00ff1a7b82 */ /* 0x001e220000000a00 */
[C---:B------:R-:W-:Y:S01]  /*0850*/  FMUL R18, R23.reuse, R18 ;  /* 0x0000001217127220 */ /* 0x040fe20000400000 */
[C---:B------:R-:W-:Y:S01]  /*0860*/  FMUL R19, R23.reuse, R14 ;  /* 0x0000000e17137220 */ /* 0x040fe20000400000 */
[----:B------:R-:W-:Y:S01]  /*0870*/  FMUL R21, R23, R21 ;  /* 0x0000001517157220 */ /* 0x000fe20000400000 */
[C---:B------:R-:W-:Y:S01]  /*0880*/  FMUL R17, R15.reuse, R17 ;  /* 0x000000110f117220 */ /* 0x040fe20000400000 */
[C---:B------:R-:W-:Y:S01]  /*0890*/  FMUL R23, R15.reuse, R13 ;  /* 0x0000000d0f177220 */ /* 0x040fe20000400000 */
[----:B------:R-:W-:Y:S01]  /*08a0*/  FMUL R20, R15, R20 ;  /* 0x000000140f147220 */ /* 0x000fe20000400000 */
[----:B------:R-:W-:Y:S02]  /*08b0*/  CS2R R12, SRZ ;  /* 0x00000000000c7805 */ /* 0x000fe4000001ff00 */
[----:B------:R-:W-:Y:S01]  /*08c0*/  CS2R R14, SRZ ;  /* 0x00000000000e7805 */ /* 0x000fe2000001ff00 */
[----:B0-----:R-:W-:-:S05]  /*08d0*/  IMAD.WIDE R26, R2, 0x4, R26 ;  /* 0x00000004021a7825 */ /* 0x001fca00078e021a */
[----:B------:R-:W2:Y:S01]  /*08e0*/  @!P0 LDG.E.EL.128 R12, desc[UR6][R26.64] ;  /* 0x000000061a0c8981 */ /* 0x000ea2000c2e1d00 */
[----:B------:R-:W0:Y:S01]  /*08f0*/  S2R R2, SR_TID.X ;  /* 0x0000000000027919 */ /* 0x000e220000002100 */
[----:B------:R-:W1:Y:S01]  /*0900*/  S2UR UR5, SR_CgaCtaId ;  /* 0x00000000000579c3 */ /* 0x000e620000008800 */
[----:B------:R-:W-:Y:S02]  /*0910*/  UMOV UR4, 0x400 ;  /* 0x0000040000047882 */ /* 0x000fe40000000000 */
[----:B-1----:R-:W-:Y:S01]  /*0920*/  UPRMT UR4, UR5, 0x654, UR4 ;  /* 0x0000065405047896 */ /* 0x002fe20008000004 */
[-CC-:B--2---:R-:W-:Y:S01]  /*0930*/  FFMA R29, R29, R5.reuse, R13.reuse ;  /* 0x000000051d1d7223 */ /* 0x184fe2000000000d */
[-CC-:B------:R-:W-:Y:S01]  /*0940*/  FFMA R20, R20, R5.reuse, R13.reuse ;  /* 0x0000000514147223 */ /* 0x180fe2000000000d */
[-CC-:B------:R-:W-:Y:S01]  /*0950*/  FFMA R23, R23, R5.reuse, R13.reuse ;  /* 0x0000000517177223 */ /* 0x180fe2000000000d */
[----:B------:R-:W-:Y:S01]  /*0960*/  FFMA R17, R17, R5, R13 ;  /* 0x0000000511117223 */ /* 0x000fe2000000000d */
[----:B0-----:R-:W-:-:S02]  /*0970*/  IMAD.SHL.U32 R5, R2, 0x400, RZ ;  /* 0x0000040002057824 */ /* 0x001fc400078e00ff */
[-CC-:B------:R-:W-:Y:S01]  /*0980*/  FFMA R28, R28, R4.reuse, R12.reuse ;  /* 0x000000041c1c7223 */ /* 0x180fe2000000000c */
[-CC-:B------:R-:W-:Y:S02]  /*0990*/  FFMA R25, R25, R4.reuse, R12.reuse ;  /* 0x0000000419197223 */ /* 0x180fe4000000000c */
[----:B------:R-:W-:Y:S01]  /*09a0*/  LOP3.LUT R5, R5, 0xc00, RZ, 0xc0, !PT ;  /* 0x00000c0005057812 */ /* 0x000fe200078ec0ff */
[-CC-:B------:R-:W-:Y:S01]  /*09b0*/  FFMA R30, R30, R4.reuse, R12.reuse ;  /* 0x000000041e1e7223 */ /* 0x180fe2000000000c */
[----:B------:R-:W-:Y:S02]  /*09c0*/  FFMA R16, R16, R4, R12 ;  /* 0x0000000410107223 */ /* 0x000fe4000000000c */
[C---:B------:R-:W-:Y:S01]  /*09d0*/  LOP3.LUT R4, R5.reuse, 0x100, RZ, 0xfc, !PT ;  /* 0x0000010005047812 */ /* 0x040fe200078efcff */
[-CC-:B------:R-:W-:Y:S01]  /*09e0*/  FFMA R22, R22, R6.reuse, R14.reuse ;  /* 0x0000000616167223 */ /* 0x180fe2000000000e */
[----:B------:R-:W-:Y:S01]  /*09f0*/  LOP3.LUT R12, R5, 0x200, RZ, 0xfc, !PT ;  /* 0x00000200050c7812 */ /* 0x000fe200078efcff */
[-CC-:B------:R-:W-:Y:S01]  /*0a00*/  FFMA R21, R21, R6.reuse, R14.reuse ;  /* 0x0000000615157223 */ /* 0x180fe2000000000e */
[-CC-:B------:R-:W-:Y:S01]  /*0a10*/  FFMA R19, R19, R6.reuse, R14.reuse ;  /* 0x0000000613137223 */ /* 0x180fe2000000000e */
[----:B------:R-:W-:Y:S01]  /*0a20*/  FFMA R18, R18, R6, R14 ;  /* 0x0000000612127223 */ /* 0x000fe2000000000e */
[-CC-:B------:R-:W-:Y:S01]  /*0a30*/  FFMA R11, R11, R7.reuse, R15.reuse ;  /* 0x000000070b0b7223 */ /* 0x180fe2000000000f */
[-CC-:B------:R-:W-:Y:S01]  /*0a40*/  FFMA R8, R8, R7.reuse, R15.reuse ;  /* 0x0000000708087223 */ /* 0x180fe2000000000f */
[-CC-:B------:R-:W-:Y:S01]  /*0a50*/  FFMA R10, R10, R7.reuse, R15.reuse ;  /* 0x000000070a0a7223 */ /* 0x180fe2000000000f */
[----:B------:R-:W-:Y:S01]  /*0a60*/  FFMA R9, R9, R7, R15 ;  /* 0x0000000709097223 */ /* 0x000fe2000000000f */
[----:B------:R-:W-:-:S02]  /*0a70*/  LOP3.LUT R7, R5, R24, RZ, 0xfc, !PT ;  /* 0x0000001805077212 */ /* 0x000fc400078efcff */
[C---:B------:R-:W-:Y:S02]  /*0a80*/  LEA.HI R6, R5.reuse, UR4, RZ, 0x1a ;  /* 0x0000000405067c11 */ /* 0x040fe4000f8fd0ff */
[----:B------:R-:W-:Y:S02]  /*0a90*/  LOP3.LUT R5, R5, 0x300, RZ, 0xfc, !PT ;  /* 0x0000030005057812 */ /* 0x000fe400078efcff */
[----:B------:R-:W-:Y:S02]  /*0aa0*/  LEA.HI R4, R4, UR4, RZ, 0x1a ;  /* 0x0000000404047c11 */ /* 0x000fe4000f8fd0ff */
[----:B------:R-:W-:Y:S02]  /*0ab0*/  LEA.HI R12, R12, UR4, RZ, 0x1a ;  /* 0x000000040c0c7c11 */ /* 0x000fe4000f8fd0ff */
[----:B------:R-:W-:Y:S02]  /*0ac0*/  FSETP.GEU.AND P0, PT, R29, RZ, PT ;  /* 0x000000ff1d00720b */ /* 0x000fe40003f0e000 */
[----:B------:R-:W-:Y:S01]  /*0ad0*/  LEA.HI R14, R5, UR4, RZ, 0x1a ;  /* 0x00000004050e7c11 */ /* 0x000fe2000f8fd0ff */
[C---:B------:R-:W-:Y:S01]  /*0ae0*/  IMAD R5, R7.reuse, 0x4, R4 ;  /* 0x0000000407057824 */ /* 0x040fe200078e0204 */
[----:B------:R-:W-:Y:S01]  /*0af0*/  FSETP.GEU.AND P1, PT, R22, RZ, PT ;  /* 0x000000ff1600720b */ /* 0x000fe20003f2e000 */
[----:B------:R-:W-:Y:S01]  /*0b00*/  IMAD R4, R7, 0x4, R12 ;  /* 0x0000000407047824 */ /* 0x000fe200078e020c */
[----:B------:R-:W-:-:S02]  /*0b10*/  FSEL R12, R29, RZ, P0 ;  /* 0x000000ff1d0c7208 */ /* 0x000fc40000000000 */
[----:B------:R-:W-:Y:S01]  /*0b20*/  FSETP.GEU.AND P0, PT, R11, RZ, PT ;  /* 0x000000ff0b00720b */ /* 0x000fe20003f0e000 */
[C---:B------:R-:W-:Y:S01]  /*0b30*/  IMAD R6, R7.reuse, 0x4, R6 ;  /* 0x0000000407067824 */ /* 0x040fe200078e0206 */
[----:B------:R-:W-:Y:S01]  /*0b40*/  FSEL R15, R22, RZ, P1 ;  /* 0x000000ff160f7208 */ /* 0x000fe20000800000 */
[----:B------:R-:W-:Y:S01]  /*0b50*/  IMAD R7, R7, 0x4, R14 ;  /* 0x0000000407077824 */ /* 0x000fe200078e020e */
[----:B------:R-:W-:Y:S02]  /*0b60*/  FSETP.GEU.AND P1, PT, R25, RZ, PT ;  /* 0x000000ff1900720b */ /* 0x000fe40003f2e000 */
[----:B------:R-:W-:Y:S02]  /*0b70*/  FSEL R14, R11, RZ, P0 ;  /* 0x000000ff0b0e7208 */ /* 0x000fe40000000000 */
[----:B------:R-:W-:Y:S02]  /*0b80*/  FSETP.GEU.AND P0, PT, R21, RZ, PT ;  /* 0x000000ff1500720b */ /* 0x000fe40003f0e000 */
[----:B------:R-:W-:-:S02]  /*0b90*/  FSETP.GEU.AND P2, PT, R28, RZ, PT ;  /* 0x000000ff1c00720b */ /* 0x000fc40003f4e000 */
[----:B------:R-:W-:Y:S02]  /*0ba0*/  FSEL R25, R25, RZ, P1 ;  /* 0x000000ff19197208 */ /* 0x000fe40000800000 */
[----:B------:R-:W-:Y:S02]  /*0bb0*/  FSETP.GEU.AND P1, PT, R8, RZ, PT ;  /* 0x000000ff0800720b */ /* 0x000fe40003f2e000 */
[----:B------:R-:W-:Y:S02]  /*0bc0*/  FSEL R21, R21, RZ, P0 ;  /* 0x000000ff15157208 */ /* 0x000fe40000000000 */
[----:B------:R-:W-:Y:S02]  /*0bd0*/  FSETP.GEU.AND P0, PT, R30, RZ, PT ;  /* 0x000000ff1e00720b */ /* 0x000fe40003f0e000 */
[----:B------:R-:W-:Y:S02]  /*0be0*/  FSEL R13, R28, RZ, P2 ;  /* 0x000000ff1c0d7208 */ /* 0x000fe40001000000 */
[----:B------:R-:W-:-:S02]  /*0bf0*/  FSETP.GEU.AND P2, PT, R20, RZ, PT ;  /* 0x000000ff1400720b */ /* 0x000fc40003f4e000 */
[----:B------:R-:W-:Y:S02]  /*0c00*/  FSEL R8, R8, RZ, P1 ;  /* 0x000000ff08087208 */ /* 0x000fe40000800000 */
[----:B------:R-:W-:Y:S02]  /*0c10*/  FSETP.GEU.AND P1, PT, R23, RZ, PT ;  /* 0x000000ff1700720b */ /* 0x000fe40003f2e000 */
[----:B------:R-:W-:Y:S01]  /*0c20*/  FSEL R11, R30, RZ, P0 ;  /* 0x000000ff1e0b7208 */ /* 0x000fe20000000000 */
[----:B------:R-:W-:Y:S01]  /*0c30*/  STS [R6], R13 ;  /* 0x0000000d06007388 */ /* 0x000fe20000000800 */
[----:B------:R-:W-:Y:S02]  /*0c40*/  FSETP.GEU.AND P0, PT, R10, RZ, PT ;  /* 0x000000ff0a00720b */ /* 0x000fe40003f0e000 */
[----:B------:R-:W-:Y:S01]  /*0c50*/  FSEL R20, R20, RZ, P2 ;  /* 0x000000ff14147208 */ /* 0x000fe20001000000 */
[----:B------:R0:W-:Y:S01]  /*0c60*/  STS [R5+0x400], R12 ;  /* 0x0004000c05007388 */ /* 0x0001e20000000800 */
[----:B------:R-:W-:-:S03]  /*0c70*/  FSEL R10, R10, RZ, P0 ;  /* 0x000000ff0a0a7208 */ /* 0x000fc60000000000 */
[----:B------:R-:W-:Y:S01]  /*0c80*/  STS [R4+0x800], R15 ;  /* 0x0008000f04007388 */ /* 0x000fe20000000800 */
[----:B------:R-:W-:Y:S02]  /*0c90*/  FSETP.GEU.AND P2, PT, R19, RZ, PT ;  /* 0x000000ff1300720b */ /* 0x000fe40003f4e000 */
[----:B------:R-:W-:Y:S01]  /*0ca0*/  FSETP.GEU.AND P0, PT, R17, RZ, PT ;  /* 0x000000ff1100720b */ /* 0x000fe20003f0e000 */
[----:B------:R1:W-:Y:S01]  /*0cb0*/  STS [R7+0xc00], R14 ;  /* 0x000c000e07007388 */ /* 0x0003e20000000800 */
[----:B0-----:R-:W-:Y:S02]  /*0cc0*/  FSEL R12, R23, RZ, P1 ;  /* 0x000000ff170c7208 */ /* 0x001fe40000800000 */
[----:B------:R-:W-:Y:S01]  /*0cd0*/  FSETP.GEU.AND P1, PT, R16, RZ, PT ;  /* 0x000000ff1000720b */ /* 0x000fe20003f2e000 */
[----:B------:R-:W-:Y:S01]  /*0ce0*/  STS [R6+0x100], R25 ;  /* 0x0001001906007388 */ /* 0x000fe20000000800 */
[----:B------:R-:W-:-:S03]  /*0cf0*/  FSEL R19, R19, RZ, P2 ;  /* 0x000000ff13137208 */ /* 0x000fc60001000000 */
[----:B------:R-:W-:Y:S01]  /*0d00*/  STS [R5+0x500], R20 ;  /* 0x0005001405007388 */ /* 0x000fe20000000800 */
[----:B------:R-:W-:-:S03]  /*0d10*/  FSEL R13, R16, RZ, P1 ;  /* 0x000000ff100d7208 */ /* 0x000fc60000800000 */
[----:B------:R-:W-:Y:S01]  /*0d20*/  STS [R4+0x900], R21 ;  /* 0x0009001504007388 */ /* 0x000fe20000000800 */
[----:B------:R-:W-:-:S03]  /*0d30*/  FSETP.GEU.AND P1, PT, R18, RZ, PT ;  /* 0x000000ff1200720b */ /* 0x000fc60003f2e000 */
[----:B------:R0:W-:Y:S01]  /*0d40*/  STS [R7+0xd00], R8 ;  /* 0x000d000807007388 */ /* 0x0001e20000000800 */
[----:B-1----:R-:W-:-:S03]  /*0d50*/  IMAD.SHL.U32 R14, R2, 0x4, RZ ;  /* 0x00000004020e7824 */ /* 0x002fc600078e00ff */
[----:B------:R1:W-:Y:S01]  /*0d60*/  STS [R6+0x200], R11 ;  /* 0x0002000b06007388 */ /* 0x0003e20000000800 */
[----:B0-----:R-:W-:Y:S02]  /*0d70*/  FSEL R8, R17, RZ, P0 ;  /* 0x000000ff11087208 */ /* 0x001fe40000000000 */
[----:B------:R-:W-:Y:S01]  /*0d80*/  FSETP.GEU.AND P0, PT, R9, RZ, PT ;  /* 0x000000ff0900720b */ /* 0x000fe20003f0e000 */
[----:B------:R0:W-:Y:S01]  /*0d90*/  STS [R5+0x600], R12 ;  /* 0x0006000c05007388 */ /* 0x0001e20000000800 */
[----:B-1----:R-:W-:-:S03]  /*0da0*/  FSEL R11, R18, RZ, P1 ;  /* 0x000000ff120b7208 */ /* 0x002fc60000800000 */
[----:B------:R-:W-:Y:S04]  /*0db0*/  STS [R4+0xa00], R19 ;  /* 0x000a001304007388 */ /* 0x000fe80000000800 */
[----:B------:R1:W-:Y:S01]  /*0dc0*/  STS [R7+0xe00], R10 ;  /* 0x000e000a07007388 */ /* 0x0003e20000000800 */
[----:B0-----:R-:W-:-:S03]  /*0dd0*/  FSEL R12, R9, RZ, P0 ;  /* 0x000000ff090c7208 */ /* 0x001fc60000000000 */
[----:B------:R0:W-:Y:S01]  /*0de0*/  STS [R6+0x300], R13 ;  /* 0x0003000d06007388 */ /* 0x0001e20000000800 */
[----:B------:R-:W-:-:S03]  /*0df0*/  LOP3.LUT R2, R14, 0x3fc, RZ, 0xc0, !PT ;  /* 0x000003fc0e027812 */ /* 0x000fc600078ec0ff */
[----:B------:R2:W-:Y:S04]  /*0e00*/  STS [R5+0x700], R8 ;  /* 0x0007000805007388 */ /* 0x0005e80000000800 */
[----:B------:R3:W-:Y:S04]  /*0e10*/  STS [R4+0xb00], R11 ;  /* 0x000b000b04007388 */ /* 0x0007e80000000800 */
[----:B------:R-:W-:Y:S01]  /*0e20*/  STS [R7+0xf00], R12 ;  /* 0x000f000c07007388 */ /* 0x000fe20000000800 */
[C---:B-1----:R-:W-:Y:S02]  /*0e30*/  LOP3.LUT R10, R2.reuse, 0x400, RZ, 0xfc, !PT ;  /* 0x00000400020a7812 */ /* 0x042fe400078efcff */
[----:B0-----:R-:W-:-:S02]  /*0e40*/  LOP3.LUT R13, R2, 0x800, RZ, 0xfc, !PT ;  /* 0x00000800020d7812 */ /* 0x001fc400078efcff */
[----:B------:R-:W-:Y:S02]  /*0e50*/  SHF.R.U32.HI R15, RZ, 0x8, R14 ;  /* 0x00000008ff0f7819 */ /* 0x000fe4000001160e */
[----:B------:R-:W-:Y:S02]  /*0e60*/  SHF.R.U32.HI R10, RZ, 0x6, R10 ;  /* 0x00000006ff0a7819 */ /* 0x000fe4000001160a */
[----:B------:R-:W-:Y:S02]  /*0e70*/  SHF.R.U32.HI R13, RZ, 0x6, R13 ;  /* 0x00000006ff0d7819 */ /* 0x000fe4000001160d */
[----:B------:R-:W-:Y:S02]  /*0e80*/  SGXT.U32 R9, R15, 0x2 ;  /* 0x000000020f09781a */ /* 0x000fe40000000000 */
[----:B------:R-:W-:Y:S02]  /*0e90*/  LOP3.LUT R10, R10, 0x1c, RZ, 0xc0, !PT ;  /* 0x0000001c0a0a7812 */ /* 0x000fe400078ec0ff */
[----:B------:R-:W-:-:S02]  /*0ea0*/  LOP3.LUT R13, R13, 0x2c, RZ, 0xc0, !PT ;  /* 0x0000002c0d0d7812 */ /* 0x000fc400078ec0ff */
[----:B------:R-:W-:Y:S02]  /*0eb0*/  LOP3.LUT R6, R9, 0x3fc, R14, 0xf8, !PT ;  /* 0x000003fc09067812 */ /* 0x000fe400078ef80e */
[----:B------:R-:W-:Y:S01]  /*0ec0*/  LEA R9, R9, UR4, 0x2 ;  /* 0x0000000409097c11 */ /* 0x000fe2000f8e10ff */
[----:B--2---:R-:W-:Y:S01]  /*0ed0*/  VIADD R5, R10, UR4 ;  /* 0x000000040a057c36 */ /* 0x004fe20008000000 */
[----:B---3--:R-:W-:Y:S01]  /*0ee0*/  LEA R4, R6, UR4, 0x2 ;  /* 0x0000000406047c11 */ /* 0x008fe2000f8e10ff */
[----:B------:R-:W-:Y:S01]  /*0ef0*/  BAR.SYNC.DEFER_BLOCKING 0x0 ;  /* 0x0000000000007b1d */ /* 0x000fe20000010000 */
[----:B------:R-:W-:Y:S02]  /*0f00*/  VIADD R13, R13, UR4 ;  /* 0x000000040d0d7c36 */ /* 0x000fe40008000000 */
[C---:B------:R-:W-:Y:S02]  /*0f10*/  IMAD R20, R2.reuse, 0x4, R9 ;  /* 0x0000000402147824 */ /* 0x040fe400078e0209 */
[----:B------:R-:W-:-:S02]  /*0f20*/  IMAD R21, R2, 0x4, R5 ;  /* 0x0000000402157824 */ /* 0x000fc400078e0205 */
[----:B------:R-:W-:Y:S02]  /*0f30*/  IMAD R26, R2, 0x4, R13 ;  /* 0x00000004021a7824 */ /* 0x000fe400078e020d */
[C---:B------:R-:W-:Y:S01]  /*0f40*/  IMAD.HI R16, R3.reuse, 0x2aaaaaab, RZ ;  /* 0x2aaaaaab03107827 */ /* 0x040fe200078e02ff */
[C---:B------:R-:W-:Y:S02]  /*0f50*/  LOP3.LUT R19, R3.reuse, 0x8, RZ, 0xfc, !PT ;  /* 0x0000000803137812 */ /* 0x040fe400078efcff */
[----:B------:R-:W-:Y:S02]  /*0f60*/  LOP3.LUT R18, R3, 0x4, RZ, 0xfc, !PT ;  /* 0x0000000403127812 */ /* 0x000fe400078efcff */
[----:B------:R-:W-:Y:S01]  /*0f70*/  SHF.R.U32.HI R17, RZ, 0x1f, R16 ;  /* 0x0000001fff117819 */ /* 0x000fe20000011610 */
[----:B------:R-:W-:Y:S04]  /*0f80*/  LDS R4, [R4] ;  /* 0x0000000004047984 */ /* 0x000fe80000000800 */
[----:B------:R-:W-:Y:S04]  /*0f90*/  LDS R5, [R20+0x4] ;  /* 0x0000040014057984 */ /* 0x000fe80000000800 */
[----:B------:R-:W-:Y:S04]  /*0fa0*/  LDS R6, [R20+0x8] ;  /* 0x0000080014067984 */ /* 0x000fe80000000800 */
[----:B------:R0:W1:Y:S04]  /*0fb0*/  LDS R7, [R20+0xc] ;  /* 0x00000c0014077984 */ /* 0x0000680000000800 */
[----:B------:R-:W-:Y:S04]  /*0fc0*/  LDS R8, [R21+0x1000] ;  /* 0x0010000015087984 */ /* 0x000fe80000000800 */
[----:B------:R-:W-:Y:S04]  /*0fd0*/  LDS R9, [R21+0x1004] ;  /* 0x0010040015097984 */ /* 0x000fe80000000800 */
[----:B------:R-:W-:Y:S04]  /*0fe0*/  LDS R10, [R21+0x1008] ;  /* 0x00100800150a7984 */ /* 0x000fe80000000800 */
[----:B------:R2:W3:Y:S04]  /*0ff0*/  LDS R11, [R21+0x100c] ;  /* 0x00100c00150b7984 */ /* 0x0004e80000000800 */
[----:B------:R-:W-:Y:S04]  /*1000*/  LDS R12, [R26+0x2000] ;  /* 0x002000001a0c7984 */ /* 0x000fe80000000800 */
[----:B------:R-:W-:Y:S04]  /*1010*/  LDS R13, [R26+0x2004] ;  /* 0x002004001a0d7984 */ /* 0x000fe80000000800 */
[----:B------:R-:W-:Y:S04]  /*1020*/  LDS R14, [R26+0x2008] ;  /* 0x002008001a0e7984 */ /* 0x000fe80000000800 */
[----:B------:R-:W4:Y:S01]  /*1030*/  LDS R15, [R26+0x200c] ;  /* 0x00200c001a0f7984 */ /* 0x000f220000000800 */
[----:B0-----:R-:W-:Y:S01]  /*1040*/  IMAD.HI R20, R19, 0x2aaaaaab, RZ ;  /* 0x2aaaaaab13147827 */ /* 0x001fe200078e02ff */
[----:B------:R-:W-:-:S02]  /*1050*/  LEA.HI.SX32 R24, R16, R17, 0x1b ;  /* 0x0000001110187211 */ /* 0x000fc400078fdaff */
[----:B------:R-:W0:Y:S01]  /*1060*/  LDC.64 R16, c[0x0][0x238] ;  /* 0x00008e00ff107b82 */ /* 0x000e220000000a00 */
[----:B------:R-:W-:Y:S01]  /*1070*/  IMAD.HI R22, R18, 0x2aaaaaab, RZ ;  /* 0x2aaaaaab12167827 */ /* 0x000fe200078e02ff */
[----:B--2---:R-:W-:-:S03]  /*1080*/  SHF.R.U32.HI R21, RZ, 0x1f, R20 ;  /* 0x0000001fff157819 */ /* 0x004fc60000011614 */
[----:B------:R-:W-:Y:S01]  /*1090*/  IMAD R25, R24, -0xc0, R3 ;  /* 0xffffff4018197824 */ /* 0x000fe200078e0203 */
[----:B------:R-:W-:Y:S02]  /*10a0*/  SHF.R.U32.HI R23, RZ, 0x1f, R22 ;  /* 0x0000001fff177819 */ /* 0x000fe40000011616 */
[----:B------:R-:W-:Y:S01]  /*10b0*/  LEA.HI.SX32 R20, R20, R21, 0x1b ;  /* 0x0000001514147211 */ /* 0x000fe200078fdaff */
[----:B------:R-:W-:Y:S01]  /*10c0*/  IMAD R25, R25, 0xc4, R0 ;  /* 0x000000c419197824 */ /* 0x000fe200078e0200 */
[----:B------:R-:W-:Y:S02]  /*10d0*/  LEA.HI.SX32 R21, R22, R23, 0x1b ;  /* 0x0000001716157211 */ /* 0x000fe400078fdaff */
[----:B------:R-:W-:Y:S01]  /*10e0*/  ISETP.GE.AND P0, PT, R0, 0xc4, PT ;  /* 0x000000c40000780c */ /* 0x000fe20003f06270 */
[----:B------:R-:W-:Y:S01]  /*10f0*/  IMAD R23, R24, 0x3d400, R25 ;  /* 0x0003d40018177824 */ /* 0x000fe200078e0219 */
[----:B------:R-:W-:Y:S01]  /*1100*/  LOP3.LUT R22, R2, 0xc00, RZ, 0xfc, !PT ;  /* 0x00000c0002167812 */ /* 0x000fe200078efcff */
[----:B------:R-:W-:Y:S01]  /*1110*/  IMAD R25, R21, -0xc0, R18 ;  /* 0xffffff4015197824 */ /* 0x000fe200078e0212 */
[----:B------:R-:W-:Y:S01]  /*1120*/  ISETP.LT.AND P1, PT, R19, 0x300, !P0 ;  /* 0x000003001300780c */ /* 0x000fe20004721270 */
[----:B------:R-:W-:Y:S01]  /*1130*/  IMAD R19, R20, -0xc0, R19 ;  /* 0xffffff4014137824 */ /* 0x000fe200078e0213 */
[----:B------:R-:W-:-:S02]  /*1140*/  ISETP.LT.AND P3, PT, R3, 0x300, !P0 ;  /* 0x000003000300780c */ /* 0x000fc40004761270 */
[----:B------:R-:W-:Y:S02]  /*1150*/  LOP3.LUT R3, R3, 0xc, RZ, 0xfc, !PT ;  /* 0x0000000c03037812 */ /* 0x000fe400078efcff */
[----:B------:R-:W-:Y:S01]  /*1160*/  ISETP.LT.AND P2, PT, R18, 0x300, !P0 ;  /* 0x000003001200780c */ /* 0x000fe20004741270 */
[----:B------:R-:W-:Y:S01]  /*1170*/  IMAD R18, R25, 0xc4, R0 ;  /* 0x000000c419127824 */ /* 0x000fe200078e0200 */
[----:B------:R-:W-:Y:S01]  /*1180*/  SHF.R.U32.HI R22, RZ, 0x6, R22 ;  /* 0x00000006ff167819 */ /* 0x000fe20000011616 */
[----:B------:R-:W-:Y:S01]  /*1190*/  IMAD R19, R19, 0xc4, R0 ;  /* 0x000000c413137824 */ /* 0x000fe200078e0200 */
[----:B------:R-:W-:Y:S01]  /*11a0*/  ISETP.LT.AND P0, PT, R3, 0x300, !P0 ;  /* 0x000003000300780c */ /* 0x000fe20004701270 */
[----:B------:R-:W-:Y:S01]  /*11b0*/  IMAD R21, R21, 0x3d400, R18 ;  /* 0x0003d40015157824 */ /* 0x000fe200078e0212 */
[----:B------:R-:W-:Y:S01]  /*11c0*/  LOP3.LUT R22, R22, 0x3c, RZ, 0xc0, !PT ;  /* 0x0000003c16167812 */ /* 0x000fe200078ec0ff */
[----:B------:R-:W-:Y:S02]  /*11d0*/  IMAD R25, R20, 0x3d400, R19 ;  /* 0x0003d40014197824 */ /* 0x000fe400078e0213 */
[----:B0-----:R-:W-:-:S04]  /*11e0*/  IMAD.WIDE R18, R23, 0x4, R16 ;  /* 0x0000000417127825 */ /* 0x001fc800078e0210 */
[----:B------:R-:W-:Y:S02]  /*11f0*/  VIADD R27, R22, UR4 ;  /* 0x00000004161b7c36 */ /* 0x000fe40008000000 */
[--C-:B------:R-:W-:Y:S01]  /*1200*/  IMAD.WIDE R20, R21, 0x4, R16.reuse ;  /* 0x0000000415147825 */ /* 0x100fe200078e0210 */
[----:B-1----:R0:W-:Y:S03]  /*1210*/  @P3 STG.E.128 desc[UR6][R18.64], R4 ;  /* 0x0000000412003986 */ /* 0x0021e6000c101d06 */
[----:B------:R-:W-:Y:S01]  /*1220*/  IMAD.WIDE R22, R25, 0x4, R16 ;  /* 0x0000000419167825 */ /* 0x000fe200078e0210 */
[----:B---3--:R0:W-:Y:S04]  /*1230*/  @P2 STG.E.128 desc[UR6][R20.64], R8 ;  /* 0x0000000814002986 */ /* 0x0081e8000c101d06 */
[----:B----4-:R0:W-:Y:S01]  /*1240*/  @P1 STG.E.128 desc[UR6][R22.64], R12 ;  /* 0x0000000c16001986 */ /* 0x0101e2000c101d06 */
[----:B------:R-:W-:Y:S01]  /*1250*/  IMAD R27, R2, 0x4, R27 ;  /* 0x00000004021b7824 */ /* 0x000fe200078e021b */
[----:B0-----:R-:W-:Y:S06]  /*1260*/  @!P0 EXIT ;  /* 0x000000000000894d */ /* 0x001fec0003800000 */
[----:B0-----:R-:W-:Y:S01]  /*1270*/  LDS R4, [R27+0x3000] ;  /* 0x003000001b047984 */ /* 0x001fe20000000800 */
[----:B------:R-:W-:-:S03]  /*1280*/  IMAD.HI R2, R3, 0x2aaaaaab, RZ ;  /* 0x2aaaaaab03027827 */ /* 0x000fc600078e02ff */
[----:B------:R-:W-:Y:S02]  /*1290*/  LDS R5, [R27+0x3004] ;  /* 0x003004001b057984 */ /* 0x000fe40000000800 */
[----:B------:R-:W-:Y:S02]  /*12a0*/  SHF.R.U32.HI R9, RZ, 0x1f, R2 ;  /* 0x0000001fff097819 */ /* 0x000fe40000011602 */
[----:B------:R-:W-:Y:S02]  /*12b0*/  LDS R6, [R27+0x3008] ;  /* 0x003008001b067984 */ /* 0x000fe40000000800 */
[----:B------:R-:W-:Y:S02]  /*12c0*/  LEA.HI.SX32 R2, R2, R9, 0x1b ;  /* 0x0000000902027211 */ /* 0x000fe400078fdaff */
[----:B------:R-:W0:Y:S03]  /*12d0*/  LDS R7, [R27+0x300c] ;  /* 0x00300c001b077984 */ /* 0x000e260000000800 */
[----:B------:R-:W-:-:S04]  /*12e0*/  IMAD R3, R2, -0xc0, R3 ;  /* 0xffffff4002037824 */ /* 0x000fc800078e0203 */
[----:B------:R-:W-:-:S04]  /*12f0*/  IMAD R3, R3, 0xc4, R0 ;  /* 0x000000c403037824 */ /* 0x000fc800078e0200 */
[----:B------:R-:W-:-:S04]  /*1300*/  IMAD R3, R2, 0x3d400, R3 ;  /* 0x0003d40002037824 */ /* 0x000fc800078e0203 */
[----:B------:R-:W-:-:S05]  /*1310*/  IMAD.WIDE R16, R3, 0x4, R16 ;  /* 0x0000000403107825 */ /* 0x000fca00078e0210 */
[----:B0-----:R-:W-:Y:S01]  /*1320*/  STG.E.128 desc[UR6][R16.64], R4 ;  /* 0x0000000410007986 */ /* 0x001fe2000c101d06 */
[----:B------:R-:W-:Y:S05]  /*1330*/  EXIT ;  /* 0x000000000000794d */ /* 0x000fea0003800000 */
.L_x_0:
[----:B------:R-:W-:-:S00]  /*1340*/  BRA `(.L_x_0) ;  /* 0xfffffffc00fc7947 */ /* 0x000fc0000383ffff */
[----:B------:R-:W-:-:S00]  /*1350*/  NOP ;  /* 0x0000000000007918 */ /* 0x000fc00000000000 */
        /* <DEDUP_REMOVED lines=10> */
.L_x_1:


//--------------------- .nv.global.init           --------------------------
	.section	.nv.global.init,"aw",@progbits
.nv.global.init:
	.type		_$_str,@object
	.size		_$_str,(_$_str_$_2 - _$_str)
_$_str:
        /*0000*/ 	.byte	0x5f, 0x5f, 0x43, 0x55, 0x44, 0x41, 0x5f, 0x46, 0x54, 0x5a, 0x00
	.type		_$_str_$_2,@object
	.size		_$_str_$_2,(.L_1 - _$_str_$_2)
_$_str_$_2:
        /*000b*/ 	.byte	0x5f, 0x5f, 0x43, 0x55, 0x44, 0x41, 0x5f, 0x50, 0x52, 0x45, 0x43, 0x5f, 0x53, 0x51, 0x52, 0x54
        /*001b*/ 	.byte	0x00
.L_1:


//--------------------- .nv.shared.triton_poi_fused__native_batch_norm_legit_no_training_relu_44 --------------------------
	.section	.nv.shared.triton_poi_fused__native_batch_norm_legit_no_training_relu_44,"aw",@nobits
	.sectionflags	@""
	.align	16
	.zero		1024


//--------------------- .nv.constant0.triton_poi_fused__native_batch_norm_legit_no_training_relu_44 --------------------------
	.section	.nv.constant0.triton_poi_fused__native_batch_norm_legit_no_training_relu_44,"a",@progbits
	.sectionflags	@""
	.align	4
.nv.constant0.triton_poi_fused__native_batch_norm_legit_no_training_relu_44:
	.zero		584
